//
// Generated by NVIDIA NVVM Compiler
//
// Compiler Build ID: CL-36424714
// Cuda compilation tools, release 13.0, V13.0.88
// Based on NVVM 20.0.0
//

.version 9.0
.target sm_100
.address_size 64

	// .globl	_Z14softmax_kernelPKfPfi
.extern .shared .align 16 .b8 shared_mem[];

.visible .entry _Z14softmax_kernelPKfPfi(
	.param .u64 .ptr .align 1 _Z14softmax_kernelPKfPfi_param_0,
	.param .u64 .ptr .align 1 _Z14softmax_kernelPKfPfi_param_1,
	.param .u32 _Z14softmax_kernelPKfPfi_param_2
)
{
	.reg .pred 	%p<13>;
	.reg .b32 	%r<36>;
	.reg .b32 	%f<51>;
	.reg .b64 	%rd<14>;

	ld.param.u64 	%rd4, [_Z14softmax_kernelPKfPfi_param_0];
	ld.param.u64 	%rd3, [_Z14softmax_kernelPKfPfi_param_1];
	ld.param.u32 	%r17, [_Z14softmax_kernelPKfPfi_param_2];
	cvta.to.global.u64 	%rd1, %rd4;
	mov.u32 	%r1, %ntid.x;
	mov.u32 	%r35, %tid.x;
	mul.wide.u32 	%rd5, %r35, 4;
	add.s64 	%rd6, %rd1, %rd5;
	ld.global.f32 	%f48, [%rd6];
	add.s32 	%r31, %r35, %r1;
	setp.ge.s32 	%p1, %r31, %r17;
	@%p1 bra 	$L__BB0_2;
$L__BB0_1:
	mul.wide.s32 	%rd7, %r31, 4;
	add.s64 	%rd8, %rd1, %rd7;
	ld.global.f32 	%f10, [%rd8];
	max.f32 	%f48, %f48, %f10;
	add.s32 	%r31, %r31, %r1;
	setp.lt.s32 	%p2, %r31, %r17;
	@%p2 bra 	$L__BB0_1;
$L__BB0_2:
	shl.b32 	%r18, %r35, 2;
	mov.u32 	%r19, shared_mem;
	add.s32 	%r6, %r19, %r18;
	st.shared.f32 	[%r6], %f48;
	bar.sync 	0;
	setp.lt.u32 	%p3, %r1, 2;
	@%p3 bra 	$L__BB0_7;
	mov.u32 	%r32, %r1;
$L__BB0_4:
	shr.u32 	%r8, %r32, 1;
	setp.ge.u32 	%p4, %r35, %r8;
	@%p4 bra 	$L__BB0_6;
	ld.shared.f32 	%f11, [%r6];
	shl.b32 	%r20, %r8, 2;
	add.s32 	%r21, %r6, %r20;
	ld.shared.f32 	%f12, [%r21];
	max.f32 	%f13, %f11, %f12;
	st.shared.f32 	[%r6], %f13;
$L__BB0_6:
	bar.sync 	0;
	setp.gt.u32 	%p5, %r32, 3;
	mov.u32 	%r32, %r8;
	@%p5 bra 	$L__BB0_4;
$L__BB0_7:
	ld.shared.f32 	%f5, [shared_mem];
	bar.sync 	0;
	setp.ge.s32 	%p6, %r35, %r17;
	mov.f32 	%f50, 0f00000000;
	@%p6 bra 	$L__BB0_10;
	mov.f32 	%f50, 0f00000000;
	mov.u32 	%r33, %r35;
$L__BB0_9:
	mul.wide.s32 	%rd9, %r33, 4;
	add.s64 	%rd10, %rd1, %rd9;
	ld.global.f32 	%f16, [%rd10];
	sub.f32 	%f17, %f16, %f5;
	fma.rn.f32 	%f18, %f17, 0f3BBB989D, 0f3F000000;
	cvt.sat.f32.f32 	%f19, %f18;
	mov.f32 	%f20, 0f4B400001;
	mov.f32 	%f21, 0f437C0000;
	fma.rm.f32 	%f22, %f19, %f21, %f20;
	add.f32 	%f23, %f22, 0fCB40007F;
	neg.f32 	%f24, %f23;
	fma.rn.f32 	%f25, %f17, 0f3FB8AA3B, %f24;
	fma.rn.f32 	%f26, %f17, 0f32A57060, %f25;
	mov.b32 	%r22, %f22;
	shl.b32 	%r23, %r22, 23;
	mov.b32 	%f27, %r23;
	ex2.approx.ftz.f32 	%f28, %f26;
	fma.rn.f32 	%f50, %f28, %f27, %f50;
	add.s32 	%r33, %r33, %r1;
	setp.lt.s32 	%p7, %r33, %r17;
	@%p7 bra 	$L__BB0_9;
$L__BB0_10:
	shl.b32 	%r24, %r1, 2;
	add.s32 	%r11, %r19, %r24;
	setp.lt.u32 	%p8, %r1, 2;
	add.s32 	%r12, %r11, %r18;
	st.shared.f32 	[%r12], %f50;
	bar.sync 	0;
	@%p8 bra 	$L__BB0_15;
	mov.u32 	%r34, %r1;
$L__BB0_12:
	shr.u32 	%r14, %r34, 1;
	setp.ge.u32 	%p9, %r35, %r14;
	@%p9 bra 	$L__BB0_14;
	shl.b32 	%r27, %r14, 2;
	add.s32 	%r28, %r12, %r27;
	ld.shared.f32 	%f29, [%r28];
	ld.shared.f32 	%f30, [%r12];
	add.f32 	%f31, %f29, %f30;
	st.shared.f32 	[%r12], %f31;
$L__BB0_14:
	bar.sync 	0;
	setp.gt.u32 	%p10, %r34, 3;
	mov.u32 	%r34, %r14;
	@%p10 bra 	$L__BB0_12;
$L__BB0_15:
	setp.ge.s32 	%p11, %r35, %r17;
	ld.shared.f32 	%f9, [%r11];
	bar.sync 	0;
	@%p11 bra 	$L__BB0_18;
	cvta.to.global.u64 	%rd2, %rd3;
$L__BB0_17:
	mul.wide.s32 	%rd11, %r35, 4;
	add.s64 	%rd12, %rd1, %rd11;
	ld.global.f32 	%f32, [%rd12];
	sub.f32 	%f33, %f32, %f5;
	fma.rn.f32 	%f34, %f33, 0f3BBB989D, 0f3F000000;
	cvt.sat.f32.f32 	%f35, %f34;
	mov.f32 	%f36, 0f4B400001;
	mov.f32 	%f37, 0f437C0000;
	fma.rm.f32 	%f38, %f35, %f37, %f36;
	add.f32 	%f39, %f38, 0fCB40007F;
	neg.f32 	%f40, %f39;
	fma.rn.f32 	%f41, %f33, 0f3FB8AA3B, %f40;
	fma.rn.f32 	%f42, %f33, 0f32A57060, %f41;
	mov.b32 	%r29, %f38;
	shl.b32 	%r30, %r29, 23;
	mov.b32 	%f43, %r30;
	ex2.approx.ftz.f32 	%f44, %f42;
	mul.f32 	%f45, %f44, %f43;
	div.rn.f32 	%f46, %f45, %f9;
	add.s64 	%rd13, %rd2, %rd11;
	st.global.f32 	[%rd13], %f46;
	add.s32 	%r35, %r35, %r1;
	setp.lt.s32 	%p12, %r35, %r17;
	@%p12 bra 	$L__BB0_17;
$L__BB0_18:
	ret;

}


// ===== COMPILED SASS (sm_100) =====

	.target	sm_100

	.elftype	@"ET_EXEC"


//--------------------- .note.nv.tkinfo           --------------------------
	.section	.note.nv.tkinfo,"",@"SHT_NOTE"
	.sectionflags	@"SHF_NOTE_NV_TKINFO"
	.tkinfo
        /*0018*/ 	.word	0x00000002
        /*0030*/ 	.string	""
        /*0030*/ 	.string	"ptxas"
        /*0030*/ 	.string	"Cuda compilation tools, release 13.0, V13.0.88"
        /*0030*/ 	.string	"Build cuda_13.0.r13.0/compiler.36424714_0"
        /*0030*/ 	.string	"-arch sm_100 -m 64 "



//--------------------- .note.nv.cuinfo           --------------------------
	.section	.note.nv.cuinfo,"",@"SHT_NOTE"
	.sectionflags	@"SHF_NOTE_NV_CUINFO"
        /*0018*/ 	.short	0x0002
        /*001a*/ 	.short	0x0064
        /*001c*/ 	.short	0x0082
	.zero		2


//--------------------- .nv.info                  --------------------------
	.section	.nv.info,"",@"SHT_CUDA_INFO"
	.align	4


	//----- nvinfo : EIATTR_REGCOUNT
	.align		4
        /*0000*/ 	.byte	0x04, 0x2f
        /*0002*/ 	.short	(.L_1 - .L_0)
	.align		4
.L_0:
        /*0004*/ 	.word	index@(_Z14softmax_kernelPKfPfi)
        /*0008*/ 	.word	0x00000016


	//----- nvinfo : EIATTR_FRAME_SIZE
	.align		4
.L_1:
        /*000c*/ 	.byte	0x04, 0x11
        /*000e*/ 	.short	(.L_3 - .L_2)
	.align		4
.L_2:
        /*0010*/ 	.word	index@($__internal_0_$__cuda_sm3x_div_rn_noftz_f32_slowpath)
        /*0014*/ 	.word	0x00000000


	//----- nvinfo : EIATTR_FRAME_SIZE
	.align		4
.L_3:
        /*0018*/ 	.byte	0x04, 0x11
        /*001a*/ 	.short	(.L_5 - .L_4)
	.align		4
.L_4:
        /*001c*/ 	.word	index@(_Z14softmax_kernelPKfPfi)
        /*0020*/ 	.word	0x00000000


	//----- nvinfo : EIATTR_MIN_STACK_SIZE
	.align		4
.L_5:
        /*0024*/ 	.byte	0x04, 0x12
        /*0026*/ 	.short	(.L_7 - .L_6)
	.align		4
.L_6:
        /*0028*/ 	.word	index@(_Z14softmax_kernelPKfPfi)
        /*002c*/ 	.word	0x00000000
.L_7:


//--------------------- .nv.compat                --------------------------
	.section	.nv.compat,"",@"SHT_CUDA_COMPAT_INFO"
	.align	4
        /*0000*/ 	.byte	0x02, 0x09, 0x00, 0x00, 0x02, 0x02, 0x01, 0x00, 0x02, 0x05, 0x05, 0x00, 0x03, 0x07, 0x01, 0x01
        /*0010*/ 	.byte	0x02, 0x03, 0x00, 0x00, 0x02, 0x06, 0x01, 0x00, 0x04, 0x0b, 0x08, 0x00, 0x01, 0x00, 0x00, 0x00
        /*0020*/ 	.byte	0x00, 0x00, 0x00, 0x00


//--------------------- .nv.info._Z14softmax_kernelPKfPfi --------------------------
	.section	.nv.info._Z14softmax_kernelPKfPfi,"",@"SHT_CUDA_INFO"
	.sectionflags	@""
	.align	4


	//----- nvinfo : EIATTR_CUDA_API_VERSION
	.align		4
        /*0000*/ 	.byte	0x04, 0x37
        /*0002*/ 	.short	(.L_9 - .L_8)
.L_8:
        /*0004*/ 	.word	0x00000082


	//----- nvinfo : EIATTR_KPARAM_INFO
	.align		4
.L_9:
        /*0008*/ 	.byte	0x04, 0x17
        /*000a*/ 	.short	(.L_11 - .L_10)
.L_10:
        /*000c*/ 	.word	0x00000000
        /*0010*/ 	.short	0x0002
        /*0012*/ 	.short	0x0010
        /*0014*/ 	.byte	0x00, 0xf0, 0x11, 0x00


	//----- nvinfo : EIATTR_KPARAM_INFO
	.align		4
.L_11:
        /*0018*/ 	.byte	0x04, 0x17
        /*001a*/ 	.short	(.L_13 - .L_12)
.L_12:
        /*001c*/ 	.word	0x00000000
        /*0020*/ 	.short	0x0001
        /*0022*/ 	.short	0x0008
        /*0024*/ 	.byte	0x00, 0xf5, 0x21, 0x00


	//----- nvinfo : EIATTR_KPARAM_INFO
	.align		4
.L_13:
        /*0028*/ 	.byte	0x04, 0x17
        /*002a*/ 	.short	(.L_15 - .L_14)
.L_14:
        /*002c*/ 	.word	0x00000000
        /*0030*/ 	.short	0x0000
        /*0032*/ 	.short	0x0000
        /*0034*/ 	.byte	0x00, 0xf5, 0x21, 0x00


	//----- nvinfo : EIATTR_SPARSE_MMA_MASK
	.align		4
.L_15:
        /*0038*/ 	.byte	0x03, 0x50
        /*003a*/ 	.short	0x0000


	//----- nvinfo : EIATTR_MAXREG_COUNT
	.align		4
        /*003c*/ 	.byte	0x03, 0x1b
        /*003e*/ 	.short	0x00ff


	//----- nvinfo : EIATTR_NUM_BARRIERS
	.align		4
        /*0040*/ 	.byte	0x02, 0x4c
        /*0042*/ 	.byte	0x01
	.zero		1


	//----- nvinfo : EIATTR_MERCURY_ISA_VERSION
	.align		4
        /*0044*/ 	.byte	0x03, 0x5f
        /*0046*/ 	.short	0x0101


	//----- nvinfo : EIATTR_VRC_CTA_INIT_COUNT
	.align		4
        /*0048*/ 	.byte	0x02, 0x4a
	.zero		1
	.zero		1


	//----- nvinfo : EIATTR_EXIT_INSTR_OFFSETS
	.align		4
        /*004c*/ 	.byte	0x04, 0x1c
        /*004e*/ 	.short	(.L_17 - .L_16)


	//   ....[0]....
.L_16:
        /*0050*/ 	.word	0x000005e0


	//   ....[1]....
        /*0054*/ 	.word	0x000007e0


	//----- nvinfo : EIATTR_CRS_STACK_SIZE
	.align		4
.L_17:
        /*0058*/ 	.byte	0x04, 0x1e
        /*005a*/ 	.short	(.L_19 - .L_18)
.L_18:
        /*005c*/ 	.word	0x00000000


	//----- nvinfo : EIATTR_CBANK_PARAM_SIZE
	.align		4
.L_19:
        /*0060*/ 	.byte	0x03, 0x19
        /*0062*/ 	.short	0x0014


	//----- nvinfo : EIATTR_PARAM_CBANK
	.align		4
        /*0064*/ 	.byte	0x04, 0x0a
        /*0066*/ 	.short	(.L_21 - .L_20)
	.align		4
.L_20:
        /*0068*/ 	.word	index@(.nv.constant0._Z14softmax_kernelPKfPfi)
        /*006c*/ 	.short	0x0380
        /*006e*/ 	.short	0x0014


	//----- nvinfo : EIATTR_SW_WAR
	.align		4
.L_21:
        /*0070*/ 	.byte	0x04, 0x36
        /*0072*/ 	.short	(.L_23 - .L_22)
.L_22:
        /*0074*/ 	.word	0x00000008
.L_23:


//--------------------- .nv.callgraph             --------------------------
	.section	.nv.callgraph,"",@"SHT_CUDA_CALLGRAPH"
	.align	4
	.sectionentsize	8
	.align		4
        /*0000*/ 	.word	0x00000000
	.align		4
        /*0004*/ 	.word	0xffffffff
	.align		4
        /*0008*/ 	.word	0x00000000
	.align		4
        /*000c*/ 	.word	0xfffffffe
	.align		4
        /*0010*/ 	.word	0x00000000
	.align		4
        /*0014*/ 	.word	0xfffffffd
	.align		4
        /*0018*/ 	.word	0x00000000
	.align		4
        /*001c*/ 	.word	0xfffffffc


//--------------------- .text._Z14softmax_kernelPKfPfi --------------------------
	.section	.text._Z14softmax_kernelPKfPfi,"ax",@progbits
	.align	128
        .global         _Z14softmax_kernelPKfPfi
        .type           _Z14softmax_kernelPKfPfi,@function
        .size           _Z14softmax_kernelPKfPfi,(.L_x_25 - _Z14softmax_kernelPKfPfi)
        .other          _Z14softmax_kernelPKfPfi,@"STO_CUDA_ENTRY STV_DEFAULT"
_Z14softmax_kernelPKfPfi:
.text._Z14softmax_kernelPKfPfi:
[----:B------:R-:W-:Y:S01]  /*0000*/  LDC R1, c[0x0][0x37c] ;  /* 0x0000df00ff017b82 */ /* 0x000fe20000000800 */
[----:B------:R-:W0:Y:S07]  /*0010*/  S2R R9, SR_TID.X ;  /* 0x0000000000097919 */ /* 0x000e2e0000002100 */
[----:B------:R-:W0:Y:S01]  /*0020*/  LDC.64 R4, c[0x0][0x380] ;  /* 0x0000e000ff047b82 */ /* 0x000e220000000a00 */
[----:B------:R-:W1:Y:S01]  /*0030*/  LDCU.64 UR6, c[0x0][0x358] ;  /* 0x00006b00ff0677ac */ /* 0x000e620008000a00 */
[----:B------:R-:W2:Y:S01]  /*0040*/  LDCU UR8, c[0x0][0x360] ;  /* 0x00006c00ff0877ac */ /* 0x000ea20008000800 */
[----:B------:R-:W3:Y:S01]  /*0050*/  LDCU UR4, c[0x0][0x390] ;  /* 0x00007200ff0477ac */ /* 0x000ee20008000800 */
[----:B0-----:R-:W-:-:S05]  /*0060*/  IMAD.WIDE.U32 R2, R9, 0x4, R4 ;  /* 0x0000000409027825 */ /* 0x001fca00078e0004 */
[----:B-1----:R0:W5:Y:S01]  /*0070*/  LDG.E R6, desc[UR6][R2.64] ;  /* 0x0000000602067981 */ /* 0x002162000c1e1900 */
[----:B--2---:R-:W-:Y:S01]  /*0080*/  VIADD R0, R9, UR8 ;  /* 0x0000000809007c36 */ /* 0x004fe20008000000 */
[----:B------:R-:W-:Y:S04]  /*0090*/  BSSY.RECONVERGENT B0, `(.L_x_0) ;  /* 0x0000009000007945 */ /* 0x000fe80003800200 */
[----:B---3--:R-:W-:-:S13]  /*00a0*/  ISETP.GE.AND P0, PT, R0, UR4, PT ;  /* 0x0000000400007c0c */ /* 0x008fda000bf06270 */
[----:B0-----:R-:W-:Y:S05]  /*00b0*/  @P0 BRA `(.L_x_1) ;  /* 0x0000000000180947 */ /* 0x001fea0003800000 */
.L_x_2:
[----:B------:R-:W-:-:S06]  /*00c0*/  IMAD.WIDE R2, R0, 0x4, R4 ;  /* 0x0000000400027825 */ /* 0x000fcc00078e0204 */
[----:B------:R-:W2:Y:S01]  /*00d0*/  LDG.E R3, desc[UR6][R2.64] ;  /* 0x0000000602037981 */ /* 0x000ea2000c1e1900 */
[----:B------:R-:W-:-:S05]  /*00e0*/  VIADD R0, R0, UR8 ;  /* 0x0000000800007c36 */ /* 0x000fca0008000000 */
[----:B------:R-:W-:Y:S02]  /*00f0*/  ISETP.GE.AND P0, PT, R0, UR4, PT ;  /* 0x0000000400007c0c */ /* 0x000fe4000bf06270 */
[----:B--2--5:R-:W-:-:S11]  /*0100*/  FMNMX R6, R3, R6, !PT ;  /* 0x0000000603067209 */ /* 0x024fd60007800000 */
[----:B------:R-:W-:Y:S05]  /*0110*/  @!P0 BRA `(.L_x_2) ;  /* 0xfffffffc00e88947 */ /* 0x000fea000383ffff */
.L_x_1:
[----:B------:R-:W-:Y:S05]  /*0120*/  BSYNC.RECONVERGENT B0 ;  /* 0x0000000000007941 */ /* 0x000fea0003800200 */
.L_x_0:
[----:B------:R-:W0:Y:S01]  /*0130*/  S2UR UR5, SR_CgaCtaId ;  /* 0x00000000000579c3 */ /* 0x000e220000008800 */
[----:B------:R-:W-:Y:S01]  /*0140*/  UMOV UR4, 0x400 ;  /* 0x0000040000047882 */ /* 0x000fe20000000000 */
[----:B------:R-:W-:Y:S02]  /*0150*/  UISETP.GE.U32.AND UP0, UPT, UR8, 0x2, UPT ;  /* 0x000000020800788c */ /* 0x000fe4000bf06070 */
[----:B0-----:R-:W-:-:S06]  /*0160*/  ULEA UR4, UR5, UR4, 0x18 ;  /* 0x0000000405047291 */ /* 0x001fcc000f8ec0ff */
[----:B------:R-:W-:-:S05]  /*0170*/  LEA R5, R9, UR4, 0x2 ;  /* 0x0000000409057c11 */ /* 0x000fca000f8e10ff */
[----:B-----5:R0:W-:Y:S01]  /*0180*/  STS [R5], R6 ;  /* 0x0000000605007388 */ /* 0x0201e20000000800 */
[----:B------:R-:W-:Y:S06]  /*0190*/  BAR.SYNC.DEFER_BLOCKING 0x0 ;  /* 0x0000000000007b1d */ /* 0x000fec0000010000 */
[----:B------:R-:W-:Y:S05]  /*01a0*/  BRA.U !UP0, `(.L_x_3) ;  /* 0x0000000108307547 */ /* 0x000fea000b800000 */
[----:B------:R-:W-:-:S07]  /*01b0*/  IMAD.U32 R0, RZ, RZ, UR8 ;  /* 0x00000008ff007e24 */ /* 0x000fce000f8e00ff */
.L_x_4:
[----:B------:R-:W-:-:S04]  /*01c0*/  SHF.R.U32.HI R4, RZ, 0x1, R0 ;  /* 0x00000001ff047819 */ /* 0x000fc80000011600 */
[----:B------:R-:W-:-:S13]  /*01d0*/  ISETP.GE.U32.AND P0, PT, R9, R4, PT ;  /* 0x000000040900720c */ /* 0x000fda0003f06070 */
[----:B------:R-:W-:Y:S01]  /*01e0*/  @!P0 IMAD R3, R4, 0x4, R5 ;  /* 0x0000000404038824 */ /* 0x000fe200078e0205 */
[----:B------:R-:W-:Y:S05]  /*01f0*/  @!P0 LDS R2, [R5] ;  /* 0x0000000005028984 */ /* 0x000fea0000000800 */
[----:B------:R-:W1:Y:S02]  /*0200*/  @!P0 LDS R3, [R3] ;  /* 0x0000000003038984 */ /* 0x000e640000000800 */
[----:B-1----:R-:W-:-:S05]  /*0210*/  @!P0 FMNMX R2, R2, R3, !PT ;  /* 0x0000000302028209 */ /* 0x002fca0007800000 */
[----:B------:R1:W-:Y:S01]  /*0220*/  @!P0 STS [R5], R2 ;  /* 0x0000000205008388 */ /* 0x0003e20000000800 */
[----:B------:R-:W-:Y:S01]  /*0230*/  BAR.SYNC.DEFER_BLOCKING 0x0 ;  /* 0x0000000000007b1d */ /* 0x000fe20000010000 */
[----:B------:R-:W-:Y:S02]  /*0240*/  ISETP.GT.U32.AND P0, PT, R0, 0x3, PT ;  /* 0x000000030000780c */ /* 0x000fe40003f04070 */
[----:B------:R-:W-:-:S11]  /*0250*/  MOV R0, R4 ;  /* 0x0000000400007202 */ /* 0x000fd60000000f00 */
[----:B-1----:R-:W-:Y:S05]  /*0260*/  @P0 BRA `(.L_x_4) ;  /* 0xfffffffc00d40947 */ /* 0x002fea000383ffff */
.L_x_3:
[----:B------:R-:W1:Y:S01]  /*0270*/  S2UR UR5, SR_CgaCtaId ;  /* 0x00000000000579c3 */ /* 0x000e620000008800 */
[----:B------:R-:W2:Y:S01]  /*0280*/  LDCU UR9, c[0x0][0x390] ;  /* 0x00007200ff0977ac */ /* 0x000ea20008000800 */
[----:B------:R-:W-:Y:S01]  /*0290*/  BSSY.RECONVERGENT B0, `(.L_x_5) ;  /* 0x000001b000007945 */ /* 0x000fe20003800200 */
[----:B------:R-:W-:Y:S01]  /*02a0*/  IMAD.MOV.U32 R0, RZ, RZ, RZ ;  /* 0x000000ffff007224 */ /* 0x000fe200078e00ff */
[----:B------:R-:W-:Y:S01]  /*02b0*/  UMOV UR4, 0x400 ;  /* 0x0000040000047882 */ /* 0x000fe20000000000 */
[----:B--2---:R-:W-:Y:S01]  /*02c0*/  ISETP.GE.AND P0, PT, R9, UR9, PT ;  /* 0x0000000909007c0c */ /* 0x004fe2000bf06270 */
[----:B-1----:R-:W-:-:S09]  /*02d0*/  ULEA UR4, UR5, UR4, 0x18 ;  /* 0x0000000405047291 */ /* 0x002fd2000f8ec0ff */
[----:B------:R-:W1:Y:S01]  /*02e0*/  LDS R2, [UR4] ;  /* 0x00000004ff027984 */ /* 0x000e620008000800 */
[----:B------:R-:W-:Y:S06]  /*02f0*/  BAR.SYNC.DEFER_BLOCKING 0x0 ;  /* 0x0000000000007b1d */ /* 0x000fec0000010000 */
[----:B------:R-:W-:Y:S05]  /*0300*/  @P0 BRA `(.L_x_6) ;  /* 0x00000000004c0947 */ /* 0x000fea0003800000 */
[----:B0-----:R-:W0:Y:S01]  /*0310*/  LDC.64 R4, c[0x0][0x380] ;  /* 0x0000e000ff047b82 */ /* 0x001e220000000a00 */
[----:B------:R-:W-:Y:S02]  /*0320*/  IMAD.MOV.U32 R0, RZ, RZ, RZ ;  /* 0x000000ffff007224 */ /* 0x000fe400078e00ff */
[----:B------:R-:W-:-:S07]  /*0330*/  IMAD.MOV.U32 R3, RZ, RZ, R9 ;  /* 0x000000ffff037224 */ /* 0x000fce00078e0009 */
.L_x_7:
[----:B0-----:R-:W-:-:S06]  /*0340*/  IMAD.WIDE R6, R3, 0x4, R4 ;  /* 0x0000000403067825 */ /* 0x001fcc00078e0204 */
[----:B------:R-:W1:Y:S01]  /*0350*/  LDG.E R7, desc[UR6][R6.64] ;  /* 0x0000000606077981 */ /* 0x000e62000c1e1900 */
[----:B------:R-:W-:Y:S02]  /*0360*/  HFMA2 R13, -RZ, RZ, 3.7421875, 0 ;  /* 0x437c0000ff0d7431 */ /* 0x000fe400000001ff */
[----:B------:R-:W-:Y:S02]  /*0370*/  IMAD.MOV.U32 R11, RZ, RZ, 0x3bbb989d ;  /* 0x3bbb989dff0b7424 */ /* 0x000fe400078e00ff */
[----:B------:R-:W-:-:S05]  /*0380*/  VIADD R3, R3, UR8 ;  /* 0x0000000803037c36 */ /* 0x000fca0008000000 */
[----:B------:R-:W-:Y:S01]  /*0390*/  ISETP.GE.AND P0, PT, R3, UR9, PT ;  /* 0x0000000903007c0c */ /* 0x000fe2000bf06270 */
[----:B-1----:R-:W-:-:S04]  /*03a0*/  FADD R8, -R2, R7 ;  /* 0x0000000702087221 */ /* 0x002fc80000000100 */
[----:B------:R-:W-:-:S04]  /*03b0*/  FFMA.SAT R10, R8, R11, 0.5 ;  /* 0x3f000000080a7423 */ /* 0x000fc8000000200b */
[----:B------:R-:W-:-:S04]  /*03c0*/  FFMA.RM R10, R10, R13, 12582913 ;  /* 0x4b4000010a0a7423 */ /* 0x000fc8000000400d */
[C---:B------:R-:W-:Y:S01]  /*03d0*/  FADD R11, R10.reuse, -12583039 ;  /* 0xcb40007f0a0b7421 */ /* 0x040fe20000000000 */
[----:B------:R-:W-:-:S03]  /*03e0*/  IMAD.SHL.U32 R7, R10, 0x800000, RZ ;  /* 0x008000000a077824 */ /* 0x000fc600078e00ff */
[----:B------:R-:W-:-:S04]  /*03f0*/  FFMA R11, R8, 1.4426950216293334961, -R11 ;  /* 0x3fb8aa3b080b7823 */ /* 0x000fc8000000080b */
[----:B------:R-:W-:-:S06]  /*0400*/  FFMA R11, R8, 1.925963033500011079e-08, R11 ;  /* 0x32a57060080b7823 */ /* 0x000fcc000000000b */
[----:B------:R-:W0:Y:S02]  /*0410*/  MUFU.EX2 R11, R11 ;  /* 0x0000000b000b7308 */ /* 0x000e240000000800 */
[----:B0-----:R-:W-:Y:S01]  /*0420*/  FFMA R0, R7, R11, R0 ;  /* 0x0000000b07007223 */ /* 0x001fe20000000000 */
[----:B------:R-:W-:Y:S06]  /*0430*/  @!P0 BRA `(.L_x_7) ;  /* 0xfffffffc00c08947 */ /* 0x000fec000383ffff */
.L_x_6:
[----:B------:R-:W-:Y:S05]  /*0440*/  BSYNC.RECONVERGENT B0 ;  /* 0x0000000000007941 */ /* 0x000fea0003800200 */
.L_x_5:
[----:B------:R-:W-:Y:S02]  /*0450*/  ULEA UR4, UR8, UR4, 0x2 ;  /* 0x0000000408047291 */ /* 0x000fe4000f8e10ff */
[----:B------:R-:W-:-:S04]  /*0460*/  UISETP.GE.U32.AND UP0, UPT, UR8, 0x2, UPT ;  /* 0x000000020800788c */ /* 0x000fc8000bf06070 */
[----:B0-----:R-:W-:-:S05]  /*0470*/  LEA R5, R9, UR4, 0x2 ;  /* 0x0000000409057c11 */ /* 0x001fca000f8e10ff */
[----:B------:R0:W-:Y:S01]  /*0480*/  STS [R5], R0 ;  /* 0x0000000005007388 */ /* 0x0001e20000000800 */
[----:B------:R-:W-:Y:S06]  /*0490*/  BAR.SYNC.DEFER_BLOCKING 0x0 ;  /* 0x0000000000007b1d */ /* 0x000fec0000010000 */
[----:B------:R-:W-:Y:S05]  /*04a0*/  BRA.U !UP0, `(.L_x_8) ;  /* 0x0000000108307547 */ /* 0x000fea000b800000 */
[----:B0-----:R-:W-:-:S07]  /*04b0*/  IMAD.U32 R0, RZ, RZ, UR8 ;  /* 0x00000008ff007e24 */ /* 0x001fce000f8e00ff */
.L_x_9:
[----:B------:R-:W-:-:S04]  /*04c0*/  SHF.R.U32.HI R6, RZ, 0x1, R0 ;  /* 0x00000001ff067819 */ /* 0x000fc80000011600 */
[----:B------:R-:W-:-:S13]  /*04d0*/  ISETP.GE.U32.AND P0, PT, R9, R6, PT ;  /* 0x000000060900720c */ /* 0x000fda0003f06070 */
[----:B------:R-:W-:Y:S01]  /*04e0*/  @!P0 IMAD R3, R6, 0x4, R5 ;  /* 0x0000000406038824 */ /* 0x000fe200078e0205 */
[----:B------:R-:W-:Y:S05]  /*04f0*/  @!P0 LDS R4, [R5] ;  /* 0x0000000005048984 */ /* 0x000fea0000000800 */
[----:B------:R-:W0:Y:S02]  /*0500*/  @!P0 LDS R3, [R3] ;  /* 0x0000000003038984 */ /* 0x000e240000000800 */
[----:B0-----:R-:W-:-:S05]  /*0510*/  @!P0 FADD R4, R3, R4 ;  /* 0x0000000403048221 */ /* 0x001fca0000000000 */
[----:B------:R2:W-:Y:S01]  /*0520*/  @!P0 STS [R5], R4 ;  /* 0x0000000405008388 */ /* 0x0005e20000000800 */
[----:B------:R-:W-:Y:S01]  /*0530*/  BAR.SYNC.DEFER_BLOCKING 0x0 ;  /* 0x0000000000007b1d */ /* 0x000fe20000010000 */
[----:B------:R-:W-:Y:S02]  /*0540*/  ISETP.GT.U32.AND P0, PT, R0, 0x3, PT ;  /* 0x000000030000780c */ /* 0x000fe40003f04070 */
[----:B------:R-:W-:-:S11]  /*0550*/  MOV R0, R6 ;  /* 0x0000000600007202 */ /* 0x000fd60000000f00 */
[----:B--2---:R-:W-:Y:S05]  /*0560*/  @P0 BRA `(.L_x_9) ;  /* 0xfffffffc00d40947 */ /* 0x004fea000383ffff */
.L_x_8:
[----:B------:R-:W2:Y:S01]  /*0570*/  LDS R3, [UR4] ;  /* 0x00000004ff037984 */ /* 0x000ea20008000800 */
[----:B------:R-:W3:Y:S01]  /*0580*/  LDCU UR4, c[0x0][0x390] ;  /* 0x00007200ff0477ac */ /* 0x000ee20008000800 */
[----:B------:R-:W4:Y:S01]  /*0590*/  LDC.64 R6, c[0x0][0x380] ;  /* 0x0000e000ff067b82 */ /* 0x000f220000000a00 */
[----:B------:R-:W1:Y:S07]  /*05a0*/  LDCU UR5, c[0x0][0x390] ;  /* 0x00007200ff0577ac */ /* 0x000e6e0008000800 */
[----:B0-----:R-:W0:Y:S08]  /*05b0*/  LDC.64 R4, c[0x0][0x388] ;  /* 0x0000e200ff047b82 */ /* 0x001e300000000a00 */
[----:B------:R-:W-:Y:S01]  /*05c0*/  BAR.SYNC.DEFER_BLOCKING 0x0 ;  /* 0x0000000000007b1d */ /* 0x000fe20000010000 */
[----:B---3--:R-:W-:-:S13]  /*05d0*/  ISETP.GE.AND P0, PT, R9, UR4, PT ;  /* 0x0000000409007c0c */ /* 0x008fda000bf06270 */
[----:B-1----:R-:W-:Y:S05]  /*05e0*/  @P0 EXIT ;  /* 0x000000000000094d */ /* 0x002fea0003800000 */
.L_x_12:
[----:B----4-:R-:W-:-:S06]  /*05f0*/  IMAD.WIDE R10, R9, 0x4, R6 ;  /* 0x00000004090a7825 */ /* 0x010fcc00078e0206 */
[----:B------:R-:W3:Y:S01]  /*0600*/  LDG.E R11, desc[UR6][R10.64] ;  /* 0x000000060a0b7981 */ /* 0x000ee2000c1e1900 */
[----:B------:R-:W-:Y:S01]  /*0610*/  IMAD.MOV.U32 R13, RZ, RZ, 0x3bbb989d ;  /* 0x3bbb989dff0d7424 */ /* 0x000fe200078e00ff */
[----:B--2---:R-:W1:Y:S01]  /*0620*/  MUFU.RCP R12, R3 ;  /* 0x00000003000c7308 */ /* 0x004e620000001000 */
[----:B------:R-:W-:Y:S01]  /*0630*/  IMAD.MOV.U32 R15, RZ, RZ, 0x437c0000 ;  /* 0x437c0000ff0f7424 */ /* 0x000fe200078e00ff */
[----:B------:R-:W-:Y:S01]  /*0640*/  BSSY.RECONVERGENT B0, `(.L_x_10) ;  /* 0x0000014000007945 */ /* 0x000fe20003800200 */
[----:B---3--:R-:W-:Y:S01]  /*0650*/  FADD R0, -R2, R11 ;  /* 0x0000000b02007221 */ /* 0x008fe20000000100 */
[----:B-1----:R-:W-:-:S03]  /*0660*/  FFMA R11, -R3, R12, 1 ;  /* 0x3f800000030b7423 */ /* 0x002fc6000000010c */
[----:B------:R-:W-:Y:S01]  /*0670*/  FFMA.SAT R8, R0, R13, 0.5 ;  /* 0x3f00000000087423 */ /* 0x000fe2000000200d */
[----:B------:R-:W-:-:S03]  /*0680*/  FFMA R11, R12, R11, R12 ;  /* 0x0000000b0c0b7223 */ /* 0x000fc6000000000c */
[----:B------:R-:W-:-:S04]  /*0690*/  FFMA.RM R8, R8, R15, 12582913 ;  /* 0x4b40000108087423 */ /* 0x000fc8000000400f */
[----:B------:R-:W-:-:S04]  /*06a0*/  FADD R13, R8, -12583039 ;  /* 0xcb40007f080d7421 */ /* 0x000fc80000000000 */
[----:B------:R-:W-:-:S04]  /*06b0*/  FFMA R13, R0, 1.4426950216293334961, -R13 ;  /* 0x3fb8aa3b000d7823 */ /* 0x000fc8000000080d */
[----:B------:R-:W-:Y:S01]  /*06c0*/  FFMA R13, R0, 1.925963033500011079e-08, R13 ;  /* 0x32a57060000d7823 */ /* 0x000fe2000000000d */
[----:B------:R-:W-:-:S05]  /*06d0*/  IMAD.SHL.U32 R0, R8, 0x800000, RZ ;  /* 0x0080000008007824 */ /* 0x000fca00078e00ff */
[----:B------:R-:W1:Y:S02]  /*06e0*/  MUFU.EX2 R13, R13 ;  /* 0x0000000d000d7308 */ /* 0x000e640000000800 */
[----:B-1----:R-:W-:-:S06]  /*06f0*/  FMUL R0, R0, R13 ;  /* 0x0000000d00007220 */ /* 0x002fcc0000400000 */
[----:B------:R-:W1:Y:S01]  /*0700*/  FCHK P0, R0, R3 ;  /* 0x0000000300007302 */ /* 0x000e620000000000 */
[----:B------:R-:W-:-:S04]  /*0710*/  FFMA R8, R0, R11, RZ ;  /* 0x0000000b00087223 */ /* 0x000fc800000000ff */
[----:B------:R-:W-:-:S04]  /*0720*/  FFMA R10, -R3, R8, R0 ;  /* 0x00000008030a7223 */ /* 0x000fc80000000100 */
[----:B------:R-:W-:Y:S01]  /*0730*/  FFMA R15, R11, R10, R8 ;  /* 0x0000000a0b0f7223 */ /* 0x000fe20000000008 */
[----:B-1----:R-:W-:Y:S06]  /*0740*/  @!P0 BRA `(.L_x_11) ;  /* 0x00000000000c8947 */ /* 0x002fec0003800000 */
[----:B------:R-:W-:-:S07]  /*0750*/  MOV R8, 0x770 ;  /* 0x0000077000087802 */ /* 0x000fce0000000f00 */
[----:B0-----:R-:W-:Y:S05]  /*0760*/  CALL.REL.NOINC `($__internal_0_$__cuda_sm3x_div_rn_noftz_f32_slowpath) ;  /* 0x0000000000207944 */ /* 0x001fea0003c00000 */
[----:B------:R-:W-:-:S07]  /*0770*/  IMAD.MOV.U32 R15, RZ, RZ, R0 ;  /* 0x000000ffff0f7224 */ /* 0x000fce00078e0000 */
.L_x_11:
[----:B------:R-:W-:Y:S05]  /*0780*/  BSYNC.RECONVERGENT B0 ;  /* 0x0000000000007941 */ /* 0x000fea0003800200 */
.L_x_10:
[C---:B0-----:R-:W-:Y:S01]  /*0790*/  IMAD.WIDE R10, R9.reuse, 0x4, R4 ;  /* 0x00000004090a7825 */ /* 0x041fe200078e0204 */
[----:B------:R-:W-:-:S04]  /*07a0*/  IADD3 R9, PT, PT, R9, UR8, RZ ;  /* 0x0000000809097c10 */ /* 0x000fc8000fffe0ff */
[----:B------:R1:W-:Y:S01]  /*07b0*/  STG.E desc[UR6][R10.64], R15 ;  /* 0x0000000f0a007986 */ /* 0x0003e2000c101906 */
[----:B------:R-:W-:-:S13]  /*07c0*/  ISETP.GE.AND P0, PT, R9, UR5, PT ;  /* 0x0000000509007c0c */ /* 0x000fda000bf06270 */
[----:B-1----:R-:W-:Y:S05]  /*07d0*/  @!P0 BRA `(.L_x_12) ;  /* 0xfffffffc00848947 */ /* 0x002fea000383ffff */
[----:B------:R-:W-:Y:S05]  /*07e0*/  EXIT ;  /* 0x000000000000794d */ /* 0x000fea0003800000 */
        .weak           $__internal_0_$__cuda_sm3x_div_rn_noftz_f32_slowpath
        .type           $__internal_0_$__cuda_sm3x_div_rn_noftz_f32_slowpath,@function
        .size           $__internal_0_$__cuda_sm3x_div_rn_noftz_f32_slowpath,(.L_x_25 - $__internal_0_$__cuda_sm3x_div_rn_noftz_f32_slowpath)
$__internal_0_$__cuda_sm3x_div_rn_noftz_f32_slowpath:
[--C-:B------:R-:W-:Y:S01]  /*07f0*/  SHF.R.U32.HI R11, RZ, 0x17, R3.reuse ;  /* 0x00000017ff0b7819 */ /* 0x100fe20000011603 */
[----:B------:R-:W-:Y:S01]  /*0800*/  BSSY.RECONVERGENT B1, `(.L_x_13) ;  /* 0x0000064000017945 */ /* 0x000fe20003800200 */
[--C-:B------:R-:W-:Y:S01]  /*0810*/  SHF.R.U32.HI R10, RZ, 0x17, R0.reuse ;  /* 0x00000017ff0a7819 */ /* 0x100fe20000011600 */
[----:B------:R-:W-:Y:S01]  /*0820*/  IMAD.MOV.U32 R12, RZ, RZ, R0 ;  /* 0x000000ffff0c7224 */ /* 0x000fe200078e0000 */
[----:B------:R-:W-:Y:S01]  /*0830*/  LOP3.LUT R11, R11, 0xff, RZ, 0xc0, !PT ;  /* 0x000000ff0b0b7812 */ /* 0x000fe200078ec0ff */
[----:B------:R-:W-:Y:S01]  /*0840*/  IMAD.MOV.U32 R13, RZ, RZ, R3 ;  /* 0x000000ffff0d7224 */ /* 0x000fe200078e0003 */
[----:B------:R-:W-:-:S03]  /*0850*/  LOP3.LUT R16, R10, 0xff, RZ, 0xc0, !PT ;  /* 0x000000ff0a107812 */ /* 0x000fc600078ec0ff */
[----:B------:R-:W-:Y:S02]  /*0860*/  VIADD R14, R11, 0xffffffff ;  /* 0xffffffff0b0e7836 */ /* 0x000fe40000000000 */
[----:B------:R-:W-:-:S03]  /*0870*/  VIADD R15, R16, 0xffffffff ;  /* 0xffffffff100f7836 */ /* 0x000fc60000000000 */
[----:B------:R-:W-:-:S04]  /*0880*/  ISETP.GT.U32.AND P0, PT, R14, 0xfd, PT ;  /* 0x000000fd0e00780c */ /* 0x000fc80003f04070 */
[----:B------:R-:W-:-:S13]  /*0890*/  ISETP.GT.U32.OR P0, PT, R15, 0xfd, P0 ;  /* 0x000000fd0f00780c */ /* 0x000fda0000704470 */
[----:B------:R-:W-:Y:S01]  /*08a0*/  @!P0 MOV R10, RZ ;  /* 0x000000ff000a8202 */ /* 0x000fe20000000f00 */
[----:B------:R-:W-:Y:S06]  /*08b0*/  @!P0 BRA `(.L_x_14) ;  /* 0x00000000005c8947 */ /* 0x000fec0003800000 */
[----:B------:R-:W-:Y:S02]  /*08c0*/  FSETP.GTU.FTZ.AND P1, PT, |R3|, +INF , PT ;  /* 0x7f8000000300780b */ /* 0x000fe40003f3c200 */
[----:B------:R-:W-:-:S04]  /*08d0*/  FSETP.GTU.FTZ.AND P0, PT, |R0|, +INF , PT ;  /* 0x7f8000000000780b */ /* 0x000fc80003f1c200 */
[----:B------:R-:W-:-:S13]  /*08e0*/  PLOP3.LUT P0, PT, P0, P1, PT, 0xf8, 0x8f ;  /* 0x00000000008f781c */ /* 0x000fda0000703f70 */
[----:B------:R-:W-:Y:S05]  /*08f0*/  @P0 BRA `(.L_x_15) ;  /* 0x00000004004c0947 */ /* 0x000fea0003800000 */
[----:B------:R-:W-:-:S13]  /*0900*/  LOP3.LUT P0, RZ, R13, 0x7fffffff, R12, 0xc8, !PT ;  /* 0x7fffffff0dff7812 */ /* 0x000fda000780c80c */
[----:B------:R-:W-:Y:S05]  /*0910*/  @!P0 BRA `(.L_x_16) ;  /* 0x00000004003c8947 */ /* 0x000fea0003800000 */
[C---:B------:R-:W-:Y:S02]  /*0920*/  FSETP.NEU.FTZ.AND P2, PT, |R0|.reuse, +INF , PT ;  /* 0x7f8000000000780b */ /* 0x040fe40003f5d200 */
[----:B------:R-:W-:Y:S02]  /*0930*/  FSETP.NEU.FTZ.AND P1, PT, |R3|, +INF , PT ;  /* 0x7f8000000300780b */ /* 0x000fe40003f3d200 */
[----:B------:R-:W-:-:S11]  /*0940*/  FSETP.NEU.FTZ.AND P0, PT, |R0|, +INF , PT ;  /* 0x7f8000000000780b */ /* 0x000fd60003f1d200 */
[----:B------:R-:W-:Y:S05]  /*0950*/  @!P1 BRA !P2, `(.L_x_16) ;  /* 0x00000004002c9947 */ /* 0x000fea0005000000 */
[----:B------:R-:W-:-:S04]  /*0960*/  LOP3.LUT P2, RZ, R12, 0x7fffffff, RZ, 0xc0, !PT ;  /* 0x7fffffff0cff7812 */ /* 0x000fc8000784c0ff */
[----:B------:R-:W-:-:S13]  /*0970*/  PLOP3.LUT P1, PT, P1, P2, PT, 0x2f, 0xf2 ;  /* 0x0000000000f2781c */ /* 0x000fda0000f24577 */
[----:B------:R-:W-:Y:S05]  /*0980*/  @P1 BRA `(.L_x_17) ;  /* 0x0000000400181947 */ /* 0x000fea0003800000 */
[----:B------:R-:W-:-:S04]  /*0990*/  LOP3.LUT P1, RZ, R13, 0x7fffffff, RZ, 0xc0, !PT ;  /* 0x7fffffff0dff7812 */ /* 0x000fc8000782c0ff */
[----:B------:R-:W-:-:S13]  /*09a0*/  PLOP3.LUT P0, PT, P0, P1, PT, 0x2f, 0xf2 ;  /* 0x0000000000f2781c */ /* 0x000fda0000702577 */
[----:B------:R-:W-:Y:S05]  /*09b0*/  @P0 BRA `(.L_x_18) ;  /* 0x0000000400000947 */ /* 0x000fea0003800000 */
[----:B------:R-:W-:Y:S02]  /*09c0*/  ISETP.GE.AND P0, PT, R15, RZ, PT ;  /* 0x000000ff0f00720c */ /* 0x000fe40003f06270 */
[----:B------:R-:W-:-:S11]  /*09d0*/  ISETP.GE.AND P1, PT, R14, RZ, PT ;  /* 0x000000ff0e00720c */ /* 0x000fd60003f26270 */
[----:B------:R-:W-:Y:S02]  /*09e0*/  @P0 IMAD.MOV.U32 R10, RZ, RZ, RZ ;  /* 0x000000ffff0a0224 */ /* 0x000fe400078e00ff */
[----:B------:R-:W-:Y:S01]  /*09f0*/  @!P0 FFMA R12, R0, 1.84467440737095516160e+19, RZ ;  /* 0x5f800000000c8823 */ /* 0x000fe200000000ff */
[----:B------:R-:W-:Y:S02]  /*0a00*/  @!P0 IMAD.MOV.U32 R10, RZ, RZ, -0x40 ;  /* 0xffffffc0ff0a8424 */ /* 0x000fe400078e00ff */
[----:B------:R-:W-:Y:S02]  /*0a10*/  @!P1 FFMA R13, R3, 1.84467440737095516160e+19, RZ ;  /* 0x5f800000030d9823 */ /* 0x000fe400000000ff */
[----:B------:R-:W-:-:S07]  /*0a20*/  @!P1 VIADD R10, R10, 0x40 ;  /* 0x000000400a0a9836 */ /* 0x000fce0000000000 */
.L_x_14:
[----:B------:R-:W-:Y:S01]  /*0a30*/  LEA R0, R11, 0xc0800000, 0x17 ;  /* 0xc08000000b007811 */ /* 0x000fe200078eb8ff */
[----:B------:R-:W-:Y:S03]  /*0a40*/  BSSY.RECONVERGENT B2, `(.L_x_19) ;  /* 0x0000036000027945 */ /* 0x000fe60003800200 */
[----:B------:R-:W-:Y:S01]  /*0a50*/  IADD3 R14, PT, PT, -R0, R13, RZ ;  /* 0x0000000d000e7210 */ /* 0x000fe20007ffe1ff */
[----:B------:R-:W-:-:S03]  /*0a60*/  VIADD R13, R16, 0xffffff81 ;  /* 0xffffff81100d7836 */ /* 0x000fc60000000000 */
[----:B------:R-:W0:Y:S01]  /*0a70*/  MUFU.RCP R15, R14 ;  /* 0x0000000e000f7308 */ /* 0x000e220000001000 */
[----:B------:R-:W-:Y:S01]  /*0a80*/  FADD.FTZ R17, -R14, -RZ ;  /* 0x800000ff0e117221 */ /* 0x000fe20000010100 */
[C---:B------:R-:W-:Y:S01]  /*0a90*/  IMAD R0, R13.reuse, -0x800000, R12 ;  /* 0xff8000000d007824 */ /* 0x040fe200078e020c */
[----:B------:R-:W-:-:S05]  /*0aa0*/  IADD3 R13, PT, PT, R13, 0x7f, -R11 ;  /* 0x0000007f0d0d7810 */ /* 0x000fca0007ffe80b */
[----:B------:R-:W-:Y:S02]  /*0ab0*/  IMAD.IADD R13, R13, 0x1, R10 ;  /* 0x000000010d0d7824 */ /* 0x000fe400078e020a */
[----:B0-----:R-:W-:-:S04]  /*0ac0*/  FFMA R16, R15, R17, 1 ;  /* 0x3f8000000f107423 */ /* 0x001fc80000000011 */
[----:B------:R-:W-:-:S04]  /*0ad0*/  FFMA R19, R15, R16, R15 ;  /* 0x000000100f137223 */ /* 0x000fc8000000000f */
[----:B------:R-:W-:-:S04]  /*0ae0*/  FFMA R12, R0, R19, RZ ;  /* 0x00000013000c7223 */ /* 0x000fc800000000ff */
[----:B------:R-:W-:-:S04]  /*0af0*/  FFMA R15, R17, R12, R0 ;  /* 0x0000000c110f7223 */ /* 0x000fc80000000000 */
[----:B------:R-:W-:-:S04]  /*0b00*/  FFMA R16, R19, R15, R12 ;  /* 0x0000000f13107223 */ /* 0x000fc8000000000c */
[----:B------:R-:W-:-:S04]  /*0b10*/  FFMA R17, R17, R16, R0 ;  /* 0x0000001011117223 */ /* 0x000fc80000000000 */
[----:B------:R-:W-:-:S05]  /*0b20*/  FFMA R0, R19, R17, R16 ;  /* 0x0000001113007223 */ /* 0x000fca0000000010 */
[----:B------:R-:W-:-:S04]  /*0b30*/  SHF.R.U32.HI R11, RZ, 0x17, R0 ;  /* 0x00000017ff0b7819 */ /* 0x000fc80000011600 */
[----:B------:R-:W-:-:S05]  /*0b40*/  LOP3.LUT R11, R11, 0xff, RZ, 0xc0, !PT ;  /* 0x000000ff0b0b7812 */ /* 0x000fca00078ec0ff */
[----:B------:R-:W-:-:S05]  /*0b50*/  IMAD.IADD R14, R11, 0x1, R13 ;  /* 0x000000010b0e7824 */ /* 0x000fca00078e020d */
[----:B------:R-:W-:-:S04]  /*0b60*/  IADD3 R10, PT, PT, R14, -0x1, RZ ;  /* 0xffffffff0e0a7810 */ /* 0x000fc80007ffe0ff */
[----:B------:R-:W-:-:S13]  /*0b70*/  ISETP.GE.U32.AND P0, PT, R10, 0xfe, PT ;  /* 0x000000fe0a00780c */ /* 0x000fda0003f06070 */
[----:B------:R-:W-:Y:S05]  /*0b80*/  @!P0 BRA `(.L_x_20) ;  /* 0x0000000000808947 */ /* 0x000fea0003800000 */
[----:B------:R-:W-:-:S13]  /*0b90*/  ISETP.GT.AND P0, PT, R14, 0xfe, PT ;  /* 0x000000fe0e00780c */ /* 0x000fda0003f04270 */
[----:B------:R-:W-:Y:S05]  /*0ba0*/  @P0 BRA `(.L_x_21) ;  /* 0x00000000006c0947 */ /* 0x000fea0003800000 */
[----:B------:R-:W-:-:S13]  /*0bb0*/  ISETP.GE.AND P0, PT, R14, 0x1, PT ;  /* 0x000000010e00780c */ /* 0x000fda0003f06270 */
[----:B------:R-:W-:Y:S05]  /*0bc0*/  @P0 BRA `(.L_x_22) ;  /* 0x0000000000740947 */ /* 0x000fea0003800000 */
[----:B------:R-:W-:Y:S02]  /*0bd0*/  ISETP.GE.AND P0, PT, R14, -0x18, PT ;  /* 0xffffffe80e00780c */ /* 0x000fe40003f06270 */
[----:B------:R-:W-:-:S11]  /*0be0*/  LOP3.LUT R0, R0, 0x80000000, RZ, 0xc0, !PT ;  /* 0x8000000000007812 */ /* 0x000fd600078ec0ff */
[----:B------:R-:W-:Y:S05]  /*0bf0*/  @!P0 BRA `(.L_x_22) ;  /* 0x0000000000688947 */ /* 0x000fea0003800000 */
[CCC-:B------:R-:W-:Y:S01]  /*0c00*/  FFMA.RZ R10, R19.reuse, R17.reuse, R16.reuse ;  /* 0x00000011130a7223 */ /* 0x1c0fe2000000c010 */
[C---:B------:R-:W-:Y:S02]  /*0c10*/  VIADD R13, R14.reuse, 0x20 ;  /* 0x000000200e0d7836 */ /* 0x040fe40000000000 */
[CCC-:B------:R-:W-:Y:S01]  /*0c20*/  FFMA.RM R11, R19.reuse, R17.reuse, R16.reuse ;  /* 0x00000011130b7223 */ /* 0x1c0fe20000004010 */
[----:B------:R-:W-:Y:S02]  /*0c30*/  ISETP.NE.AND P2, PT, R14, RZ, PT ;  /* 0x000000ff0e00720c */ /* 0x000fe40003f45270 */
[----:B------:R-:W-:Y:S01]  /*0c40*/  LOP3.LUT R12, R10, 0x7fffff, RZ, 0xc0, !PT ;  /* 0x007fffff0a0c7812 */ /* 0x000fe200078ec0ff */
[----:B------:R-:W-:Y:S01]  /*0c50*/  FFMA.RP R10, R19, R17, R16 ;  /* 0x00000011130a7223 */ /* 0x000fe20000008010 */
[----:B------:R-:W-:Y:S01]  /*0c60*/  ISETP.NE.AND P1, PT, R14, RZ, PT ;  /* 0x000000ff0e00720c */ /* 0x000fe20003f25270 */
[----:B------:R-:W-:Y:S01]  /*0c70*/  IMAD.MOV R14, RZ, RZ, -R14 ;  /* 0x000000ffff0e7224 */ /* 0x000fe200078e0a0e */
[----:B------:R-:W-:-:S02]  /*0c80*/  LOP3.LUT R12, R12, 0x800000, RZ, 0xfc, !PT ;  /* 0x008000000c0c7812 */ /* 0x000fc400078efcff */
[----:B------:R-:W-:Y:S02]  /*0c90*/  FSETP.NEU.FTZ.AND P0, PT, R10, R11, PT ;  /* 0x0000000b0a00720b */ /* 0x000fe40003f1d000 */
[----:B------:R-:W-:Y:S02]  /*0ca0*/  SHF.L.U32 R13, R12, R13, RZ ;  /* 0x0000000d0c0d7219 */ /* 0x000fe400000006ff */
[----:B------:R-:W-:Y:S02]  /*0cb0*/  SEL R11, R14, RZ, P2 ;  /* 0x000000ff0e0b7207 */ /* 0x000fe40001000000 */
[----:B------:R-:W-:Y:S02]  /*0cc0*/  ISETP.NE.AND P1, PT, R13, RZ, P1 ;  /* 0x000000ff0d00720c */ /* 0x000fe40000f25270 */
[----:B------:R-:W-:Y:S02]  /*0cd0*/  SHF.R.U32.HI R11, RZ, R11, R12 ;  /* 0x0000000bff0b7219 */ /* 0x000fe4000001160c */
[----:B------:R-:W-:-:S02]  /*0ce0*/  PLOP3.LUT P0, PT, P0, P1, PT, 0xf8, 0x8f ;  /* 0x00000000008f781c */ /* 0x000fc40000703f70 */
[----:B------:R-:W-:Y:S02]  /*0cf0*/  SHF.R.U32.HI R13, RZ, 0x1, R11 ;  /* 0x00000001ff0d7819 */ /* 0x000fe4000001160b */
[----:B------:R-:W-:-:S04]  /*0d00*/  SEL R10, RZ, 0x1, !P0 ;  /* 0x00000001ff0a7807 */ /* 0x000fc80004000000 */
[----:B------:R-:W-:-:S04]  /*0d10*/  LOP3.LUT R10, R10, 0x1, R13, 0xf8, !PT ;  /* 0x000000010a0a7812 */ /* 0x000fc800078ef80d */
[----:B------:R-:W-:-:S05]  /*0d20*/  LOP3.LUT R10, R10, R11, RZ, 0xc0, !PT ;  /* 0x0000000b0a0a7212 */ /* 0x000fca00078ec0ff */
[----:B------:R-:W-:-:S05]  /*0d30*/  IMAD.IADD R13, R13, 0x1, R10 ;  /* 0x000000010d0d7824 */ /* 0x000fca00078e020a */
[----:B------:R-:W-:Y:S01]  /*0d40*/  LOP3.LUT R0, R13, R0, RZ, 0xfc, !PT ;  /* 0x000000000d007212 */ /* 0x000fe200078efcff */
[----:B------:R-:W-:Y:S06]  /*0d50*/  BRA `(.L_x_22) ;  /* 0x0000000000107947 */ /* 0x000fec0003800000 */
.L_x_21:
[----:B------:R-:W-:-:S04]  /*0d60*/  LOP3.LUT R0, R0, 0x80000000, RZ, 0xc0, !PT ;  /* 0x8000000000007812 */ /* 0x000fc800078ec0ff */
[----:B------:R-:W-:Y:S01]  /*0d70*/  LOP3.LUT R0, R0, 0x7f800000, RZ, 0xfc, !PT ;  /* 0x7f80000000007812 */ /* 0x000fe200078efcff */
[----:B------:R-:W-:Y:S06]  /*0d80*/  BRA `(.L_x_22) ;  /* 0x0000000000047947 */ /* 0x000fec0003800000 */
.L_x_20:
[----:B------:R-:W-:-:S07]  /*0d90*/  LEA R0, R13, R0, 0x17 ;  /* 0x000000000d007211 */ /* 0x000fce00078eb8ff */
.L_x_22:
[----:B------:R-:W-:Y:S05]  /*0da0*/  BSYNC.RECONVERGENT B2 ;  /* 0x0000000000027941 */ /* 0x000fea0003800200 */
.L_x_19:
[----:B------:R-:W-:Y:S05]  /*0db0*/  BRA `(.L_x_23) ;  /* 0x0000000000207947 */ /* 0x000fea0003800000 */
.L_x_18:
[----:B------:R-:W-:-:S04]  /*0dc0*/  LOP3.LUT R0, R13, 0x80000000, R12, 0x48, !PT ;  /* 0x800000000d007812 */ /* 0x000fc800078e480c */
[----:B------:R-:W-:Y:S01]  /*0dd0*/  LOP3.LUT R0, R0, 0x7f800000, RZ, 0xfc, !PT ;  /* 0x7f80000000007812 */ /* 0x000fe200078efcff */
[----:B------:R-:W-:Y:S06]  /*0de0*/  BRA `(.L_x_23) ;  /* 0x0000000000147947 */ /* 0x000fec0003800000 */
.L_x_17:
[----:B------:R-:W-:Y:S01]  /*0df0*/  LOP3.LUT R0, R13, 0x80000000, R12, 0x48, !PT ;  /* 0x800000000d007812 */ /* 0x000fe200078e480c */
[----:B------:R-:W-:Y:S06]  /*0e00*/  BRA `(.L_x_23) ;  /* 0x00000000000c7947 */ /* 0x000fec0003800000 */
.L_x_16:
[----:B------:R-:W0:Y:S01]  /*0e10*/  MUFU.RSQ R0, -QNAN ;  /* 0xffc0000000007908 */ /* 0x000e220000001400 */
[----:B------:R-:W-:Y:S05]  /*0e20*/  BRA `(.L_x_23) ;  /* 0x0000000000047947 */ /* 0x000fea0003800000 */
.L_x_15:
[----:B------:R-:W-:-:S07]  /*0e30*/  FADD.FTZ R0, R0, R3 ;  /* 0x0000000300007221 */ /* 0x000fce0000010000 */
.L_x_23:
[----:B------:R-:W-:Y:S05]  /*0e40*/  BSYNC.RECONVERGENT B1 ;  /* 0x0000000000017941 */ /* 0x000fea0003800200 */
.L_x_13:
[----:B------:R-:W-:Y:S02]  /*0e50*/  IMAD.MOV.U32 R10, RZ, RZ, R8 ;  /* 0x000000ffff0a7224 */ /* 0x000fe400078e0008 */
[----:B------:R-:W-:-:S04]  /*0e60*/  IMAD.MOV.U32 R11, RZ, RZ, 0x0 ;  /* 0x00000000ff0b7424 */ /* 0x000fc800078e00ff */
[----:B0-----:R-:W-:Y:S05]  /*0e70*/  RET.REL.NODEC R10 `(_Z14softmax_kernelPKfPfi) ;  /* 0xfffffff00a607950 */ /* 0x001fea0003c3ffff */
.L_x_24:
[----:B------:R-:W-:-:S00]  /*0e80*/  BRA `(.L_x_24) ;  /* 0xfffffffc00fc7947 */ /* 0x000fc0000383ffff */
[----:B------:R-:W-:-:S00]  /*0e90*/  NOP ;  /* 0x0000000000007918 */ /* 0x000fc00000000000 */
        /* <DEDUP_REMOVED lines=14> */
.L_x_25:


//--------------------- .nv.shared._Z14softmax_kernelPKfPfi --------------------------
	.section	.nv.shared._Z14softmax_kernelPKfPfi,"aw",@nobits
	.sectionflags	@""
	.align	16
	.zero		1024


//--------------------- .nv.shared.reserved.0     --------------------------
	.section	.nv.shared.reserved.0,"aw",@nobits
	.weak		__nv_reservedSMEM_offset_0_alias
	.size		__nv_reservedSMEM_offset_0_alias, 0, 64
	.other		__nv_reservedSMEM_offset_0_alias,@"STO_CUDA_RESERVED_SHARED STV_DEFAULT"
__nv_reservedSMEM_offset_0_alias:
	.zero		0
	.zero		64


//--------------------- .nv.constant0._Z14softmax_kernelPKfPfi --------------------------
	.section	.nv.constant0._Z14softmax_kernelPKfPfi,"a",@progbits
	.sectionflags	@""
	.align	4
.nv.constant0._Z14softmax_kernelPKfPfi:
	.zero		916


//--------------------- SYMBOLS --------------------------

	.type		.nv.reservedSmem.offset0,@object
	.size		.nv.reservedSmem.offset0,0x4
	.type		.nv.reservedSmem.cap,@object
	.size		.nv.reservedSmem.cap,0x4
